//
// Generated by NVIDIA NVVM Compiler
//
// Compiler Build ID: CL-36424714
// Cuda compilation tools, release 13.0, V13.0.88
// Based on NVVM 20.0.0
//

.version 9.0
.target sm_100
.address_size 64

	// .globl	_ZN3cub18CUB_300001_SM_10006detail11EmptyKernelIvEEvv
.global .align 1 .b8 _ZN41_INTERNAL_d18bf5a0_4_k_cu_d9078003_2026204cuda3std3__45__cpo5beginE[1];
.global .align 1 .b8 _ZN41_INTERNAL_d18bf5a0_4_k_cu_d9078003_2026204cuda3std3__45__cpo3endE[1];
.global .align 1 .b8 _ZN41_INTERNAL_d18bf5a0_4_k_cu_d9078003_2026204cuda3std3__45__cpo6cbeginE[1];
.global .align 1 .b8 _ZN41_INTERNAL_d18bf5a0_4_k_cu_d9078003_2026204cuda3std3__45__cpo4cendE[1];
.global .align 1 .b8 _ZN41_INTERNAL_d18bf5a0_4_k_cu_d9078003_2026204cuda3std3__45__cpo6rbeginE[1];
.global .align 1 .b8 _ZN41_INTERNAL_d18bf5a0_4_k_cu_d9078003_2026204cuda3std3__45__cpo4rendE[1];
.global .align 1 .b8 _ZN41_INTERNAL_d18bf5a0_4_k_cu_d9078003_2026204cuda3std3__45__cpo7crbeginE[1];
.global .align 1 .b8 _ZN41_INTERNAL_d18bf5a0_4_k_cu_d9078003_2026204cuda3std3__45__cpo5crendE[1];
.global .align 1 .b8 _ZN41_INTERNAL_d18bf5a0_4_k_cu_d9078003_2026204cuda3std3__443_GLOBAL__N__d18bf5a0_4_k_cu_d9078003_2026206ignoreE[1];
.global .align 1 .b8 _ZN41_INTERNAL_d18bf5a0_4_k_cu_d9078003_2026204cuda3std3__419piecewise_constructE[1];
.global .align 1 .b8 _ZN41_INTERNAL_d18bf5a0_4_k_cu_d9078003_2026204cuda3std3__48in_placeE[1];
.global .align 1 .b8 _ZN41_INTERNAL_d18bf5a0_4_k_cu_d9078003_2026204cuda3std3__420unreachable_sentinelE[1];
.global .align 1 .b8 _ZN41_INTERNAL_d18bf5a0_4_k_cu_d9078003_2026204cuda3std3__47nulloptE[1];
.global .align 1 .b8 _ZN41_INTERNAL_d18bf5a0_4_k_cu_d9078003_2026204cuda3std3__48unexpectE[1];
.global .align 1 .b8 _ZN41_INTERNAL_d18bf5a0_4_k_cu_d9078003_2026204cuda3std6ranges3__45__cpo4swapE[1];
.global .align 1 .b8 _ZN41_INTERNAL_d18bf5a0_4_k_cu_d9078003_2026204cuda3std6ranges3__45__cpo9iter_moveE[1];
.global .align 1 .b8 _ZN41_INTERNAL_d18bf5a0_4_k_cu_d9078003_2026204cuda3std6ranges3__45__cpo5beginE[1];
.global .align 1 .b8 _ZN41_INTERNAL_d18bf5a0_4_k_cu_d9078003_2026204cuda3std6ranges3__45__cpo3endE[1];
.global .align 1 .b8 _ZN41_INTERNAL_d18bf5a0_4_k_cu_d9078003_2026204cuda3std6ranges3__45__cpo6cbeginE[1];
.global .align 1 .b8 _ZN41_INTERNAL_d18bf5a0_4_k_cu_d9078003_2026204cuda3std6ranges3__45__cpo4cendE[1];
.global .align 1 .b8 _ZN41_INTERNAL_d18bf5a0_4_k_cu_d9078003_2026204cuda3std6ranges3__45__cpo7advanceE[1];
.global .align 1 .b8 _ZN41_INTERNAL_d18bf5a0_4_k_cu_d9078003_2026204cuda3std6ranges3__45__cpo9iter_swapE[1];
.global .align 1 .b8 _ZN41_INTERNAL_d18bf5a0_4_k_cu_d9078003_2026204cuda3std6ranges3__45__cpo4nextE[1];
.global .align 1 .b8 _ZN41_INTERNAL_d18bf5a0_4_k_cu_d9078003_2026204cuda3std6ranges3__45__cpo4prevE[1];
.global .align 1 .b8 _ZN41_INTERNAL_d18bf5a0_4_k_cu_d9078003_2026204cuda3std6ranges3__45__cpo4dataE[1];
.global .align 1 .b8 _ZN41_INTERNAL_d18bf5a0_4_k_cu_d9078003_2026204cuda3std6ranges3__45__cpo5cdataE[1];
.global .align 1 .b8 _ZN41_INTERNAL_d18bf5a0_4_k_cu_d9078003_2026204cuda3std6ranges3__45__cpo4sizeE[1];
.global .align 1 .b8 _ZN41_INTERNAL_d18bf5a0_4_k_cu_d9078003_2026204cuda3std6ranges3__45__cpo5ssizeE[1];
.global .align 1 .b8 _ZN41_INTERNAL_d18bf5a0_4_k_cu_d9078003_2026204cuda3std6ranges3__45__cpo8distanceE[1];
.global .align 1 .b8 _ZN41_INTERNAL_d18bf5a0_4_k_cu_d9078003_2026206thrust24THRUST_300001_SM_1000_NS6system6detail10sequential3seqE[1];
.global .align 1 .b8 _ZN41_INTERNAL_d18bf5a0_4_k_cu_d9078003_2026206thrust24THRUST_300001_SM_1000_NS12placeholders2_1E[1];
.global .align 1 .b8 _ZN41_INTERNAL_d18bf5a0_4_k_cu_d9078003_2026206thrust24THRUST_300001_SM_1000_NS12placeholders2_2E[1];
.global .align 1 .b8 _ZN41_INTERNAL_d18bf5a0_4_k_cu_d9078003_2026206thrust24THRUST_300001_SM_1000_NS12placeholders2_3E[1];
.global .align 1 .b8 _ZN41_INTERNAL_d18bf5a0_4_k_cu_d9078003_2026206thrust24THRUST_300001_SM_1000_NS12placeholders2_4E[1];
.global .align 1 .b8 _ZN41_INTERNAL_d18bf5a0_4_k_cu_d9078003_2026206thrust24THRUST_300001_SM_1000_NS12placeholders2_5E[1];
.global .align 1 .b8 _ZN41_INTERNAL_d18bf5a0_4_k_cu_d9078003_2026206thrust24THRUST_300001_SM_1000_NS12placeholders2_6E[1];
.global .align 1 .b8 _ZN41_INTERNAL_d18bf5a0_4_k_cu_d9078003_2026206thrust24THRUST_300001_SM_1000_NS12placeholders2_7E[1];
.global .align 1 .b8 _ZN41_INTERNAL_d18bf5a0_4_k_cu_d9078003_2026206thrust24THRUST_300001_SM_1000_NS12placeholders2_8E[1];
.global .align 1 .b8 _ZN41_INTERNAL_d18bf5a0_4_k_cu_d9078003_2026206thrust24THRUST_300001_SM_1000_NS12placeholders2_9E[1];
.global .align 1 .b8 _ZN41_INTERNAL_d18bf5a0_4_k_cu_d9078003_2026206thrust24THRUST_300001_SM_1000_NS12placeholders3_10E[1];

.visible .entry _ZN3cub18CUB_300001_SM_10006detail11EmptyKernelIvEEvv()
{


	ret;

}


// ===== COMPILED SASS (sm_100) =====

	.target	sm_100

	.elftype	@"ET_EXEC"


//--------------------- .note.nv.tkinfo           --------------------------
	.section	.note.nv.tkinfo,"",@"SHT_NOTE"
	.sectionflags	@"SHF_NOTE_NV_TKINFO"
	.tkinfo
        /*0018*/ 	.word	0x00000002
        /*0030*/ 	.string	""
        /*0030*/ 	.string	"ptxas"
        /*0030*/ 	.string	"Cuda compilation tools, release 13.0, V13.0.88"
        /*0030*/ 	.string	"Build cuda_13.0.r13.0/compiler.36424714_0"
        /*0030*/ 	.string	"-arch sm_100 -m 64 "



//--------------------- .note.nv.cuinfo           --------------------------
	.section	.note.nv.cuinfo,"",@"SHT_NOTE"
	.sectionflags	@"SHF_NOTE_NV_CUINFO"
        /*0018*/ 	.short	0x0002
        /*001a*/ 	.short	0x0064
        /*001c*/ 	.short	0x0082
	.zero		2


//--------------------- .nv.info                  --------------------------
	.section	.nv.info,"",@"SHT_CUDA_INFO"
	.align	4


	//----- nvinfo : EIATTR_REGCOUNT
	.align		4
        /*0000*/ 	.byte	0x04, 0x2f
        /*0002*/ 	.short	(.L_41 - .L_40)
	.align		4
.L_40:
        /*0004*/ 	.word	index@(_ZN3cub18CUB_300001_SM_10006detail11EmptyKernelIvEEvv)
        /*0008*/ 	.word	0x00000004


	//----- nvinfo : EIATTR_FRAME_SIZE
	.align		4
.L_41:
        /*000c*/ 	.byte	0x04, 0x11
        /*000e*/ 	.short	(.L_43 - .L_42)
	.align		4
.L_42:
        /*0010*/ 	.word	index@(_ZN3cub18CUB_300001_SM_10006detail11EmptyKernelIvEEvv)
        /*0014*/ 	.word	0x00000000


	//----- nvinfo : EIATTR_MIN_STACK_SIZE
	.align		4
.L_43:
        /*0018*/ 	.byte	0x04, 0x12
        /*001a*/ 	.short	(.L_45 - .L_44)
	.align		4
.L_44:
        /*001c*/ 	.word	index@(_ZN3cub18CUB_300001_SM_10006detail11EmptyKernelIvEEvv)
        /*0020*/ 	.word	0x00000000
.L_45:


//--------------------- .nv.compat                --------------------------
	.section	.nv.compat,"",@"SHT_CUDA_COMPAT_INFO"
	.align	4
        /*0000*/ 	.byte	0x02, 0x09, 0x00, 0x00, 0x02, 0x02, 0x01, 0x00, 0x02, 0x05, 0x05, 0x00, 0x03, 0x07, 0x01, 0x01
        /*0010*/ 	.byte	0x02, 0x03, 0x00, 0x00, 0x02, 0x06, 0x01, 0x00, 0x04, 0x0b, 0x08, 0x00, 0x09, 0x00, 0x00, 0x00
        /*0020*/ 	.byte	0x00, 0x00, 0x00, 0x00


//--------------------- .nv.info._ZN3cub18CUB_300001_SM_10006detail11EmptyKernelIvEEvv --------------------------
	.section	.nv.info._ZN3cub18CUB_300001_SM_10006detail11EmptyKernelIvEEvv,"",@"SHT_CUDA_INFO"
	.sectionflags	@""
	.align	4


	//----- nvinfo : EIATTR_CUDA_API_VERSION
	.align		4
        /*0000*/ 	.byte	0x04, 0x37
        /*0002*/ 	.short	(.L_47 - .L_46)
.L_46:
        /*0004*/ 	.word	0x00000082


	//----- nvinfo : EIATTR_SPARSE_MMA_MASK
	.align		4
.L_47:
        /*0008*/ 	.byte	0x03, 0x50
        /*000a*/ 	.short	0x0000


	//----- nvinfo : EIATTR_MAXREG_COUNT
	.align		4
        /*000c*/ 	.byte	0x03, 0x1b
        /*000e*/ 	.short	0x00ff


	//----- nvinfo : EIATTR_MERCURY_ISA_VERSION
	.align		4
        /*0010*/ 	.byte	0x03, 0x5f
        /*0012*/ 	.short	0x0101


	//----- nvinfo : EIATTR_VRC_CTA_INIT_COUNT
	.align		4
        /*0014*/ 	.byte	0x02, 0x4a
	.zero		1
	.zero		1


	//----- nvinfo : EIATTR_EXIT_INSTR_OFFSETS
	.align		4
        /*0018*/ 	.byte	0x04, 0x1c
        /*001a*/ 	.short	(.L_49 - .L_48)


	//   ....[0]....
.L_48:
        /*001c*/ 	.word	0x00000010


	//----- nvinfo : EIATTR_SW_WAR
	.align		4
.L_49:
        /*0020*/ 	.byte	0x04, 0x36
        /*0022*/ 	.short	(.L_51 - .L_50)
.L_50:
        /*0024*/ 	.word	0x00000008
.L_51:


//--------------------- .nv.callgraph             --------------------------
	.section	.nv.callgraph,"",@"SHT_CUDA_CALLGRAPH"
	.align	4
	.sectionentsize	8
	.align		4
        /*0000*/ 	.word	0x00000000
	.align		4
        /*0004*/ 	.word	0xffffffff
	.align		4
        /*0008*/ 	.word	0x00000000
	.align		4
        /*000c*/ 	.word	0xfffffffe
	.align		4
        /*0010*/ 	.word	0x00000000
	.align		4
        /*0014*/ 	.word	0xfffffffd
	.align		4
        /*0018*/ 	.word	0x00000000
	.align		4
        /*001c*/ 	.word	0xfffffffc


//--------------------- .nv.constant4             --------------------------
	.section	.nv.constant4,"a",@progbits
	.align	8
	.align		8
.nv.constant4:
        /*0000*/ 	.dword	_ZN41_INTERNAL_d18bf5a0_4_k_cu_d9078003_2027874cuda3std3__45__cpo5beginE
	.align		8
        /*0008*/ 	.dword	_ZN41_INTERNAL_d18bf5a0_4_k_cu_d9078003_2027874cuda3std3__45__cpo3endE
	.align		8
        /*0010*/ 	.dword	_ZN41_INTERNAL_d18bf5a0_4_k_cu_d9078003_2027874cuda3std3__45__cpo6cbeginE
	.align		8
        /*0018*/ 	.dword	_ZN41_INTERNAL_d18bf5a0_4_k_cu_d9078003_2027874cuda3std3__45__cpo4cendE
	.align		8
        /*0020*/ 	.dword	_ZN41_INTERNAL_d18bf5a0_4_k_cu_d9078003_2027874cuda3std3__45__cpo6rbeginE
	.align		8
        /*0028*/ 	.dword	_ZN41_INTERNAL_d18bf5a0_4_k_cu_d9078003_2027874cuda3std3__45__cpo4rendE
	.align		8
        /*0030*/ 	.dword	_ZN41_INTERNAL_d18bf5a0_4_k_cu_d9078003_2027874cuda3std3__45__cpo7crbeginE
	.align		8
        /*0038*/ 	.dword	_ZN41_INTERNAL_d18bf5a0_4_k_cu_d9078003_2027874cuda3std3__45__cpo5crendE
	.align		8
        /*0040*/ 	.dword	_ZN41_INTERNAL_d18bf5a0_4_k_cu_d9078003_2027874cuda3std3__443_GLOBAL__N__d18bf5a0_4_k_cu_d9078003_2027876ignoreE
	.align		8
        /*0048*/ 	.dword	_ZN41_INTERNAL_d18bf5a0_4_k_cu_d9078003_2027874cuda3std3__419piecewise_constructE
	.align		8
        /*0050*/ 	.dword	_ZN41_INTERNAL_d18bf5a0_4_k_cu_d9078003_2027874cuda3std3__48in_placeE
	.align		8
        /*0058*/ 	.dword	_ZN41_INTERNAL_d18bf5a0_4_k_cu_d9078003_2027874cuda3std3__420unreachable_sentinelE
	.align		8
        /*0060*/ 	.dword	_ZN41_INTERNAL_d18bf5a0_4_k_cu_d9078003_2027874cuda3std3__47nulloptE
	.align		8
        /*0068*/ 	.dword	_ZN41_INTERNAL_d18bf5a0_4_k_cu_d9078003_2027874cuda3std3__48unexpectE
	.align		8
        /*0070*/ 	.dword	_ZN41_INTERNAL_d18bf5a0_4_k_cu_d9078003_2027874cuda3std6ranges3__45__cpo4swapE
	.align		8
        /*0078*/ 	.dword	_ZN41_INTERNAL_d18bf5a0_4_k_cu_d9078003_2027874cuda3std6ranges3__45__cpo9iter_moveE
	.align		8
        /*0080*/ 	.dword	_ZN41_INTERNAL_d18bf5a0_4_k_cu_d9078003_2027874cuda3std6ranges3__45__cpo5beginE
	.align		8
        /*0088*/ 	.dword	_ZN41_INTERNAL_d18bf5a0_4_k_cu_d9078003_2027874cuda3std6ranges3__45__cpo3endE
	.align		8
        /*0090*/ 	.dword	_ZN41_INTERNAL_d18bf5a0_4_k_cu_d9078003_2027874cuda3std6ranges3__45__cpo6cbeginE
	.align		8
        /*0098*/ 	.dword	_ZN41_INTERNAL_d18bf5a0_4_k_cu_d9078003_2027874cuda3std6ranges3__45__cpo4cendE
	.align		8
        /*00a0*/ 	.dword	_ZN41_INTERNAL_d18bf5a0_4_k_cu_d9078003_2027874cuda3std6ranges3__45__cpo7advanceE
	.align		8
        /*00a8*/ 	.dword	_ZN41_INTERNAL_d18bf5a0_4_k_cu_d9078003_2027874cuda3std6ranges3__45__cpo9iter_swapE
	.align		8
        /*00b0*/ 	.dword	_ZN41_INTERNAL_d18bf5a0_4_k_cu_d9078003_2027874cuda3std6ranges3__45__cpo4nextE
	.align		8
        /*00b8*/ 	.dword	_ZN41_INTERNAL_d18bf5a0_4_k_cu_d9078003_2027874cuda3std6ranges3__45__cpo4prevE
	.align		8
        /*00c0*/ 	.dword	_ZN41_INTERNAL_d18bf5a0_4_k_cu_d9078003_2027874cuda3std6ranges3__45__cpo4dataE
	.align		8
        /*00c8*/ 	.dword	_ZN41_INTERNAL_d18bf5a0_4_k_cu_d9078003_2027874cuda3std6ranges3__45__cpo5cdataE
	.align		8
        /*00d0*/ 	.dword	_ZN41_INTERNAL_d18bf5a0_4_k_cu_d9078003_2027874cuda3std6ranges3__45__cpo4sizeE
	.align		8
        /*00d8*/ 	.dword	_ZN41_INTERNAL_d18bf5a0_4_k_cu_d9078003_2027874cuda3std6ranges3__45__cpo5ssizeE
	.align		8
        /*00e0*/ 	.dword	_ZN41_INTERNAL_d18bf5a0_4_k_cu_d9078003_2027874cuda3std6ranges3__45__cpo8distanceE
	.align		8
        /*00e8*/ 	.dword	_ZN41_INTERNAL_d18bf5a0_4_k_cu_d9078003_2027876thrust24THRUST_300001_SM_1000_NS6system6detail10sequential3seqE
	.align		8
        /*00f0*/ 	.dword	_ZN41_INTERNAL_d18bf5a0_4_k_cu_d9078003_2027876thrust24THRUST_300001_SM_1000_NS12placeholders2_1E
	.align		8
        /*00f8*/ 	.dword	_ZN41_INTERNAL_d18bf5a0_4_k_cu_d9078003_2027876thrust24THRUST_300001_SM_1000_NS12placeholders2_2E
	.align		8
        /*0100*/ 	.dword	_ZN41_INTERNAL_d18bf5a0_4_k_cu_d9078003_2027876thrust24THRUST_300001_SM_1000_NS12placeholders2_3E
	.align		8
        /*0108*/ 	.dword	_ZN41_INTERNAL_d18bf5a0_4_k_cu_d9078003_2027876thrust24THRUST_300001_SM_1000_NS12placeholders2_4E
	.align		8
        /*0110*/ 	.dword	_ZN41_INTERNAL_d18bf5a0_4_k_cu_d9078003_2027876thrust24THRUST_300001_SM_1000_NS12placeholders2_5E
	.align		8
        /*0118*/ 	.dword	_ZN41_INTERNAL_d18bf5a0_4_k_cu_d9078003_2027876thrust24THRUST_300001_SM_1000_NS12placeholders2_6E
	.align		8
        /*0120*/ 	.dword	_ZN41_INTERNAL_d18bf5a0_4_k_cu_d9078003_2027876thrust24THRUST_300001_SM_1000_NS12placeholders2_7E
	.align		8
        /*0128*/ 	.dword	_ZN41_INTERNAL_d18bf5a0_4_k_cu_d9078003_2027876thrust24THRUST_300001_SM_1000_NS12placeholders2_8E
	.align		8
        /*0130*/ 	.dword	_ZN41_INTERNAL_d18bf5a0_4_k_cu_d9078003_2027876thrust24THRUST_300001_SM_1000_NS12placeholders2_9E
	.align		8
        /*0138*/ 	.dword	_ZN41_INTERNAL_d18bf5a0_4_k_cu_d9078003_2027876thrust24THRUST_300001_SM_1000_NS12placeholders3_10E


//--------------------- .text._ZN3cub18CUB_300001_SM_10006detail11EmptyKernelIvEEvv --------------------------
	.section	.text._ZN3cub18CUB_300001_SM_10006detail11EmptyKernelIvEEvv,"ax",@progbits
	.align	128
        .global         _ZN3cub18CUB_300001_SM_10006detail11EmptyKernelIvEEvv
        .type           _ZN3cub18CUB_300001_SM_10006detail11EmptyKernelIvEEvv,@function
        .size           _ZN3cub18CUB_300001_SM_10006detail11EmptyKernelIvEEvv,(.L_x_1 - _ZN3cub18CUB_300001_SM_10006detail11EmptyKernelIvEEvv)
        .other          _ZN3cub18CUB_300001_SM_10006detail11EmptyKernelIvEEvv,@"STO_CUDA_ENTRY STV_DEFAULT"
_ZN3cub18CUB_300001_SM_10006detail11EmptyKernelIvEEvv:
.text._ZN3cub18CUB_300001_SM_10006detail11EmptyKernelIvEEvv:
[----:B------:R-:W-:Y:S01]  /*0000*/  LDC R1, c[0x0][0x37c] ;  /* 0x0000df00ff017b82 */ /* 0x000fe20000000800 */
[----:B------:R-:W-:Y:S05]  /*0010*/  EXIT ;  /* 0x000000000000794d */ /* 0x000fea0003800000 */
.L_x_0:
[----:B------:R-:W-:-:S00]  /*0020*/  BRA `(.L_x_0) ;  /* 0xfffffffc00fc7947 */ /* 0x000fc0000383ffff */
[----:B------:R-:W-:-:S00]  /*0030*/  NOP ;  /* 0x0000000000007918 */ /* 0x000fc00000000000 */
        /* <DEDUP_REMOVED lines=12> */
.L_x_1:


//--------------------- .nv.shared.reserved.0     --------------------------
	.section	.nv.shared.reserved.0,"aw",@nobits
	.weak		__nv_reservedSMEM_offset_0_alias
	.size		__nv_reservedSMEM_offset_0_alias, 0, 64
	.other		__nv_reservedSMEM_offset_0_alias,@"STO_CUDA_RESERVED_SHARED STV_DEFAULT"
__nv_reservedSMEM_offset_0_alias:
	.zero		0
	.zero		64


//--------------------- .nv.global                --------------------------
	.section	.nv.global,"aw",@nobits
.nv.global:
	.type		_ZN41_INTERNAL_d18bf5a0_4_k_cu_d9078003_2027876thrust24THRUST_300001_SM_1000_NS12placeholders2_5E,@object
	.size		_ZN41_INTERNAL_d18bf5a0_4_k_cu_d9078003_2027876thrust24THRUST_300001_SM_1000_NS12placeholders2_5E,(_ZN41_INTERNAL_d18bf5a0_4_k_cu_d9078003_2027874cuda3std3__45__cpo6cbeginE - _ZN41_INTERNAL_d18bf5a0_4_k_cu_d9078003_2027876thrust24THRUST_300001_SM_1000_NS12placeholders2_5E)
_ZN41_INTERNAL_d18bf5a0_4_k_cu_d9078003_2027876thrust24THRUST_300001_SM_1000_NS12placeholders2_5E:
	.zero		1
	.type		_ZN41_INTERNAL_d18bf5a0_4_k_cu_d9078003_2027874cuda3std3__45__cpo6cbeginE,@object
	.size		_ZN41_INTERNAL_d18bf5a0_4_k_cu_d9078003_2027874cuda3std3__45__cpo6cbeginE,(_ZN41_INTERNAL_d18bf5a0_4_k_cu_d9078003_2027874cuda3std6ranges3__45__cpo6cbeginE - _ZN41_INTERNAL_d18bf5a0_4_k_cu_d9078003_2027874cuda3std3__45__cpo6cbeginE)
_ZN41_INTERNAL_d18bf5a0_4_k_cu_d9078003_2027874cuda3std3__45__cpo6cbeginE:
	.zero		1
	.type		_ZN41_INTERNAL_d18bf5a0_4_k_cu_d9078003_2027874cuda3std6ranges3__45__cpo6cbeginE,@object
	.size		_ZN41_INTERNAL_d18bf5a0_4_k_cu_d9078003_2027874cuda3std6ranges3__45__cpo6cbeginE,(_ZN41_INTERNAL_d18bf5a0_4_k_cu_d9078003_2027874cuda3std3__48in_placeE - _ZN41_INTERNAL_d18bf5a0_4_k_cu_d9078003_2027874cuda3std6ranges3__45__cpo6cbeginE)
_ZN41_INTERNAL_d18bf5a0_4_k_cu_d9078003_2027874cuda3std6ranges3__45__cpo6cbeginE:
	.zero		1
	.type		_ZN41_INTERNAL_d18bf5a0_4_k_cu_d9078003_2027874cuda3std3__48in_placeE,@object
	.size		_ZN41_INTERNAL_d18bf5a0_4_k_cu_d9078003_2027874cuda3std3__48in_placeE,(_ZN41_INTERNAL_d18bf5a0_4_k_cu_d9078003_2027874cuda3std6ranges3__45__cpo4sizeE - _ZN41_INTERNAL_d18bf5a0_4_k_cu_d9078003_2027874cuda3std3__48in_placeE)
_ZN41_INTERNAL_d18bf5a0_4_k_cu_d9078003_2027874cuda3std3__48in_placeE:
	.zero		1
	.type		_ZN41_INTERNAL_d18bf5a0_4_k_cu_d9078003_2027874cuda3std6ranges3__45__cpo4sizeE,@object
	.size		_ZN41_INTERNAL_d18bf5a0_4_k_cu_d9078003_2027874cuda3std6ranges3__45__cpo4sizeE,(_ZN41_INTERNAL_d18bf5a0_4_k_cu_d9078003_2027876thrust24THRUST_300001_SM_1000_NS12placeholders2_9E - _ZN41_INTERNAL_d18bf5a0_4_k_cu_d9078003_2027874cuda3std6ranges3__45__cpo4sizeE)
_ZN41_INTERNAL_d18bf5a0_4_k_cu_d9078003_2027874cuda3std6ranges3__45__cpo4sizeE:
	.zero		1
	.type		_ZN41_INTERNAL_d18bf5a0_4_k_cu_d9078003_2027876thrust24THRUST_300001_SM_1000_NS12placeholders2_9E,@object
	.size		_ZN41_INTERNAL_d18bf5a0_4_k_cu_d9078003_2027876thrust24THRUST_300001_SM_1000_NS12placeholders2_9E,(_ZN41_INTERNAL_d18bf5a0_4_k_cu_d9078003_2027874cuda3std3__45__cpo7crbeginE - _ZN41_INTERNAL_d18bf5a0_4_k_cu_d9078003_2027876thrust24THRUST_300001_SM_1000_NS12placeholders2_9E)
_ZN41_INTERNAL_d18bf5a0_4_k_cu_d9078003_2027876thrust24THRUST_300001_SM_1000_NS12placeholders2_9E:
	.zero		1
	.type		_ZN41_INTERNAL_d18bf5a0_4_k_cu_d9078003_2027874cuda3std3__45__cpo7crbeginE,@object
	.size		_ZN41_INTERNAL_d18bf5a0_4_k_cu_d9078003_2027874cuda3std3__45__cpo7crbeginE,(_ZN41_INTERNAL_d18bf5a0_4_k_cu_d9078003_2027874cuda3std6ranges3__45__cpo4nextE - _ZN41_INTERNAL_d18bf5a0_4_k_cu_d9078003_2027874cuda3std3__45__cpo7crbeginE)
_ZN41_INTERNAL_d18bf5a0_4_k_cu_d9078003_2027874cuda3std3__45__cpo7crbeginE:
	.zero		1
	.type		_ZN41_INTERNAL_d18bf5a0_4_k_cu_d9078003_2027874cuda3std6ranges3__45__cpo4nextE,@object
	.size		_ZN41_INTERNAL_d18bf5a0_4_k_cu_d9078003_2027874cuda3std6ranges3__45__cpo4nextE,(_ZN41_INTERNAL_d18bf5a0_4_k_cu_d9078003_2027874cuda3std6ranges3__45__cpo4swapE - _ZN41_INTERNAL_d18bf5a0_4_k_cu_d9078003_2027874cuda3std6ranges3__45__cpo4nextE)
_ZN41_INTERNAL_d18bf5a0_4_k_cu_d9078003_2027874cuda3std6ranges3__45__cpo4nextE:
	.zero		1
	.type		_ZN41_INTERNAL_d18bf5a0_4_k_cu_d9078003_2027874cuda3std6ranges3__45__cpo4swapE,@object
	.size		_ZN41_INTERNAL_d18bf5a0_4_k_cu_d9078003_2027874cuda3std6ranges3__45__cpo4swapE,(_ZN41_INTERNAL_d18bf5a0_4_k_cu_d9078003_2027876thrust24THRUST_300001_SM_1000_NS12placeholders2_1E - _ZN41_INTERNAL_d18bf5a0_4_k_cu_d9078003_2027874cuda3std6ranges3__45__cpo4swapE)
_ZN41_INTERNAL_d18bf5a0_4_k_cu_d9078003_2027874cuda3std6ranges3__45__cpo4swapE:
	.zero		1
	.type		_ZN41_INTERNAL_d18bf5a0_4_k_cu_d9078003_2027876thrust24THRUST_300001_SM_1000_NS12placeholders2_1E,@object
	.size		_ZN41_INTERNAL_d18bf5a0_4_k_cu_d9078003_2027876thrust24THRUST_300001_SM_1000_NS12placeholders2_1E,(_ZN41_INTERNAL_d18bf5a0_4_k_cu_d9078003_2027876thrust24THRUST_300001_SM_1000_NS12placeholders2_3E - _ZN41_INTERNAL_d18bf5a0_4_k_cu_d9078003_2027876thrust24THRUST_300001_SM_1000_NS12placeholders2_1E)
_ZN41_INTERNAL_d18bf5a0_4_k_cu_d9078003_2027876thrust24THRUST_300001_SM_1000_NS12placeholders2_1E:
	.zero		1
	.type		_ZN41_INTERNAL_d18bf5a0_4_k_cu_d9078003_2027876thrust24THRUST_300001_SM_1000_NS12placeholders2_3E,@object
	.size		_ZN41_INTERNAL_d18bf5a0_4_k_cu_d9078003_2027876thrust24THRUST_300001_SM_1000_NS12placeholders2_3E,(_ZN41_INTERNAL_d18bf5a0_4_k_cu_d9078003_2027874cuda3std3__45__cpo5beginE - _ZN41_INTERNAL_d18bf5a0_4_k_cu_d9078003_2027876thrust24THRUST_300001_SM_1000_NS12placeholders2_3E)
_ZN41_INTERNAL_d18bf5a0_4_k_cu_d9078003_2027876thrust24THRUST_300001_SM_1000_NS12placeholders2_3E:
	.zero		1
	.type		_ZN41_INTERNAL_d18bf5a0_4_k_cu_d9078003_2027874cuda3std3__45__cpo5beginE,@object
	.size		_ZN41_INTERNAL_d18bf5a0_4_k_cu_d9078003_2027874cuda3std3__45__cpo5beginE,(_ZN41_INTERNAL_d18bf5a0_4_k_cu_d9078003_2027874cuda3std6ranges3__45__cpo5beginE - _ZN41_INTERNAL_d18bf5a0_4_k_cu_d9078003_2027874cuda3std3__45__cpo5beginE)
_ZN41_INTERNAL_d18bf5a0_4_k_cu_d9078003_2027874cuda3std3__45__cpo5beginE:
	.zero		1
	.type		_ZN41_INTERNAL_d18bf5a0_4_k_cu_d9078003_2027874cuda3std6ranges3__45__cpo5beginE,@object
	.size		_ZN41_INTERNAL_d18bf5a0_4_k_cu_d9078003_2027874cuda3std6ranges3__45__cpo5beginE,(_ZN41_INTERNAL_d18bf5a0_4_k_cu_d9078003_2027874cuda3std3__443_GLOBAL__N__d18bf5a0_4_k_cu_d9078003_2027876ignoreE - _ZN41_INTERNAL_d18bf5a0_4_k_cu_d9078003_2027874cuda3std6ranges3__45__cpo5beginE)
_ZN41_INTERNAL_d18bf5a0_4_k_cu_d9078003_2027874cuda3std6ranges3__45__cpo5beginE:
	.zero		1
	.type		_ZN41_INTERNAL_d18bf5a0_4_k_cu_d9078003_2027874cuda3std3__443_GLOBAL__N__d18bf5a0_4_k_cu_d9078003_2027876ignoreE,@object
	.size		_ZN41_INTERNAL_d18bf5a0_4_k_cu_d9078003_2027874cuda3std3__443_GLOBAL__N__d18bf5a0_4_k_cu_d9078003_2027876ignoreE,(_ZN41_INTERNAL_d18bf5a0_4_k_cu_d9078003_2027874cuda3std6ranges3__45__cpo4dataE - _ZN41_INTERNAL_d18bf5a0_4_k_cu_d9078003_2027874cuda3std3__443_GLOBAL__N__d18bf5a0_4_k_cu_d9078003_2027876ignoreE)
_ZN41_INTERNAL_d18bf5a0_4_k_cu_d9078003_2027874cuda3std3__443_GLOBAL__N__d18bf5a0_4_k_cu_d9078003_2027876ignoreE:
	.zero		1
	.type		_ZN41_INTERNAL_d18bf5a0_4_k_cu_d9078003_2027874cuda3std6ranges3__45__cpo4dataE,@object
	.size		_ZN41_INTERNAL_d18bf5a0_4_k_cu_d9078003_2027874cuda3std6ranges3__45__cpo4dataE,(_ZN41_INTERNAL_d18bf5a0_4_k_cu_d9078003_2027876thrust24THRUST_300001_SM_1000_NS12placeholders2_7E - _ZN41_INTERNAL_d18bf5a0_4_k_cu_d9078003_2027874cuda3std6ranges3__45__cpo4dataE)
_ZN41_INTERNAL_d18bf5a0_4_k_cu_d9078003_2027874cuda3std6ranges3__45__cpo4dataE:
	.zero		1
	.type		_ZN41_INTERNAL_d18bf5a0_4_k_cu_d9078003_2027876thrust24THRUST_300001_SM_1000_NS12placeholders2_7E,@object
	.size		_ZN41_INTERNAL_d18bf5a0_4_k_cu_d9078003_2027876thrust24THRUST_300001_SM_1000_NS12placeholders2_7E,(_ZN41_INTERNAL_d18bf5a0_4_k_cu_d9078003_2027874cuda3std3__45__cpo6rbeginE - _ZN41_INTERNAL_d18bf5a0_4_k_cu_d9078003_2027876thrust24THRUST_300001_SM_1000_NS12placeholders2_7E)
_ZN41_INTERNAL_d18bf5a0_4_k_cu_d9078003_2027876thrust24THRUST_300001_SM_1000_NS12placeholders2_7E:
	.zero		1
	.type		_ZN41_INTERNAL_d18bf5a0_4_k_cu_d9078003_2027874cuda3std3__45__cpo6rbeginE,@object
	.size		_ZN41_INTERNAL_d18bf5a0_4_k_cu_d9078003_2027874cuda3std3__45__cpo6rbeginE,(_ZN41_INTERNAL_d18bf5a0_4_k_cu_d9078003_2027874cuda3std6ranges3__45__cpo7advanceE - _ZN41_INTERNAL_d18bf5a0_4_k_cu_d9078003_2027874cuda3std3__45__cpo6rbeginE)
_ZN41_INTERNAL_d18bf5a0_4_k_cu_d9078003_2027874cuda3std3__45__cpo6rbeginE:
	.zero		1
	.type		_ZN41_INTERNAL_d18bf5a0_4_k_cu_d9078003_2027874cuda3std6ranges3__45__cpo7advanceE,@object
	.size		_ZN41_INTERNAL_d18bf5a0_4_k_cu_d9078003_2027874cuda3std6ranges3__45__cpo7advanceE,(_ZN41_INTERNAL_d18bf5a0_4_k_cu_d9078003_2027874cuda3std3__47nulloptE - _ZN41_INTERNAL_d18bf5a0_4_k_cu_d9078003_2027874cuda3std6ranges3__45__cpo7advanceE)
_ZN41_INTERNAL_d18bf5a0_4_k_cu_d9078003_2027874cuda3std6ranges3__45__cpo7advanceE:
	.zero		1
	.type		_ZN41_INTERNAL_d18bf5a0_4_k_cu_d9078003_2027874cuda3std3__47nulloptE,@object
	.size		_ZN41_INTERNAL_d18bf5a0_4_k_cu_d9078003_2027874cuda3std3__47nulloptE,(_ZN41_INTERNAL_d18bf5a0_4_k_cu_d9078003_2027874cuda3std6ranges3__45__cpo8distanceE - _ZN41_INTERNAL_d18bf5a0_4_k_cu_d9078003_2027874cuda3std3__47nulloptE)
_ZN41_INTERNAL_d18bf5a0_4_k_cu_d9078003_2027874cuda3std3__47nulloptE:
	.zero		1
	.type		_ZN41_INTERNAL_d18bf5a0_4_k_cu_d9078003_2027874cuda3std6ranges3__45__cpo8distanceE,@object
	.size		_ZN41_INTERNAL_d18bf5a0_4_k_cu_d9078003_2027874cuda3std6ranges3__45__cpo8distanceE,(_ZN41_INTERNAL_d18bf5a0_4_k_cu_d9078003_2027876thrust24THRUST_300001_SM_1000_NS12placeholders2_6E - _ZN41_INTERNAL_d18bf5a0_4_k_cu_d9078003_2027874cuda3std6ranges3__45__cpo8distanceE)
_ZN41_INTERNAL_d18bf5a0_4_k_cu_d9078003_2027874cuda3std6ranges3__45__cpo8distanceE:
	.zero		1
	.type		_ZN41_INTERNAL_d18bf5a0_4_k_cu_d9078003_2027876thrust24THRUST_300001_SM_1000_NS12placeholders2_6E,@object
	.size		_ZN41_INTERNAL_d18bf5a0_4_k_cu_d9078003_2027876thrust24THRUST_300001_SM_1000_NS12placeholders2_6E,(_ZN41_INTERNAL_d18bf5a0_4_k_cu_d9078003_2027874cuda3std3__45__cpo4cendE - _ZN41_INTERNAL_d18bf5a0_4_k_cu_d9078003_2027876thrust24THRUST_300001_SM_1000_NS12placeholders2_6E)
_ZN41_INTERNAL_d18bf5a0_4_k_cu_d9078003_2027876thrust24THRUST_300001_SM_1000_NS12placeholders2_6E:
	.zero		1
	.type		_ZN41_INTERNAL_d18bf5a0_4_k_cu_d9078003_2027874cuda3std3__45__cpo4cendE,@object
	.size		_ZN41_INTERNAL_d18bf5a0_4_k_cu_d9078003_2027874cuda3std3__45__cpo4cendE,(_ZN41_INTERNAL_d18bf5a0_4_k_cu_d9078003_2027874cuda3std6ranges3__45__cpo4cendE - _ZN41_INTERNAL_d18bf5a0_4_k_cu_d9078003_2027874cuda3std3__45__cpo4cendE)
_ZN41_INTERNAL_d18bf5a0_4_k_cu_d9078003_2027874cuda3std3__45__cpo4cendE:
	.zero		1
	.type		_ZN41_INTERNAL_d18bf5a0_4_k_cu_d9078003_2027874cuda3std6ranges3__45__cpo4cendE,@object
	.size		_ZN41_INTERNAL_d18bf5a0_4_k_cu_d9078003_2027874cuda3std6ranges3__45__cpo4cendE,(_ZN41_INTERNAL_d18bf5a0_4_k_cu_d9078003_2027874cuda3std3__420unreachable_sentinelE - _ZN41_INTERNAL_d18bf5a0_4_k_cu_d9078003_2027874cuda3std6ranges3__45__cpo4cendE)
_ZN41_INTERNAL_d18bf5a0_4_k_cu_d9078003_2027874cuda3std6ranges3__45__cpo4cendE:
	.zero		1
	.type		_ZN41_INTERNAL_d18bf5a0_4_k_cu_d9078003_2027874cuda3std3__420unreachable_sentinelE,@object
	.size		_ZN41_INTERNAL_d18bf5a0_4_k_cu_d9078003_2027874cuda3std3__420unreachable_sentinelE,(_ZN41_INTERNAL_d18bf5a0_4_k_cu_d9078003_2027874cuda3std6ranges3__45__cpo5ssizeE - _ZN41_INTERNAL_d18bf5a0_4_k_cu_d9078003_2027874cuda3std3__420unreachable_sentinelE)
_ZN41_INTERNAL_d18bf5a0_4_k_cu_d9078003_2027874cuda3std3__420unreachable_sentinelE:
	.zero		1
	.type		_ZN41_INTERNAL_d18bf5a0_4_k_cu_d9078003_2027874cuda3std6ranges3__45__cpo5ssizeE,@object
	.size		_ZN41_INTERNAL_d18bf5a0_4_k_cu_d9078003_2027874cuda3std6ranges3__45__cpo5ssizeE,(_ZN41_INTERNAL_d18bf5a0_4_k_cu_d9078003_2027876thrust24THRUST_300001_SM_1000_NS12placeholders3_10E - _ZN41_INTERNAL_d18bf5a0_4_k_cu_d9078003_2027874cuda3std6ranges3__45__cpo5ssizeE)
_ZN41_INTERNAL_d18bf5a0_4_k_cu_d9078003_2027874cuda3std6ranges3__45__cpo5ssizeE:
	.zero		1
	.type		_ZN41_INTERNAL_d18bf5a0_4_k_cu_d9078003_2027876thrust24THRUST_300001_SM_1000_NS12placeholders3_10E,@object
	.size		_ZN41_INTERNAL_d18bf5a0_4_k_cu_d9078003_2027876thrust24THRUST_300001_SM_1000_NS12placeholders3_10E,(_ZN41_INTERNAL_d18bf5a0_4_k_cu_d9078003_2027874cuda3std3__45__cpo5crendE - _ZN41_INTERNAL_d18bf5a0_4_k_cu_d9078003_2027876thrust24THRUST_300001_SM_1000_NS12placeholders3_10E)
_ZN41_INTERNAL_d18bf5a0_4_k_cu_d9078003_2027876thrust24THRUST_300001_SM_1000_NS12placeholders3_10E:
	.zero		1
	.type		_ZN41_INTERNAL_d18bf5a0_4_k_cu_d9078003_2027874cuda3std3__45__cpo5crendE,@object
	.size		_ZN41_INTERNAL_d18bf5a0_4_k_cu_d9078003_2027874cuda3std3__45__cpo5crendE,(_ZN41_INTERNAL_d18bf5a0_4_k_cu_d9078003_2027874cuda3std6ranges3__45__cpo4prevE - _ZN41_INTERNAL_d18bf5a0_4_k_cu_d9078003_2027874cuda3std3__45__cpo5crendE)
_ZN41_INTERNAL_d18bf5a0_4_k_cu_d9078003_2027874cuda3std3__45__cpo5crendE:
	.zero		1
	.type		_ZN41_INTERNAL_d18bf5a0_4_k_cu_d9078003_2027874cuda3std6ranges3__45__cpo4prevE,@object
	.size		_ZN41_INTERNAL_d18bf5a0_4_k_cu_d9078003_2027874cuda3std6ranges3__45__cpo4prevE,(_ZN41_INTERNAL_d18bf5a0_4_k_cu_d9078003_2027874cuda3std6ranges3__45__cpo9iter_moveE - _ZN41_INTERNAL_d18bf5a0_4_k_cu_d9078003_2027874cuda3std6ranges3__45__cpo4prevE)
_ZN41_INTERNAL_d18bf5a0_4_k_cu_d9078003_2027874cuda3std6ranges3__45__cpo4prevE:
	.zero		1
	.type		_ZN41_INTERNAL_d18bf5a0_4_k_cu_d9078003_2027874cuda3std6ranges3__45__cpo9iter_moveE,@object
	.size		_ZN41_INTERNAL_d18bf5a0_4_k_cu_d9078003_2027874cuda3std6ranges3__45__cpo9iter_moveE,(_ZN41_INTERNAL_d18bf5a0_4_k_cu_d9078003_2027876thrust24THRUST_300001_SM_1000_NS12placeholders2_2E - _ZN41_INTERNAL_d18bf5a0_4_k_cu_d9078003_2027874cuda3std6ranges3__45__cpo9iter_moveE)
_ZN41_INTERNAL_d18bf5a0_4_k_cu_d9078003_2027874cuda3std6ranges3__45__cpo9iter_moveE:
	.zero		1
	.type		_ZN41_INTERNAL_d18bf5a0_4_k_cu_d9078003_2027876thrust24THRUST_300001_SM_1000_NS12placeholders2_2E,@object
	.size		_ZN41_INTERNAL_d18bf5a0_4_k_cu_d9078003_2027876thrust24THRUST_300001_SM_1000_NS12placeholders2_2E,(_ZN41_INTERNAL_d18bf5a0_4_k_cu_d9078003_2027876thrust24THRUST_300001_SM_1000_NS12placeholders2_4E - _ZN41_INTERNAL_d18bf5a0_4_k_cu_d9078003_2027876thrust24THRUST_300001_SM_1000_NS12placeholders2_2E)
_ZN41_INTERNAL_d18bf5a0_4_k_cu_d9078003_2027876thrust24THRUST_300001_SM_1000_NS12placeholders2_2E:
	.zero		1
	.type		_ZN41_INTERNAL_d18bf5a0_4_k_cu_d9078003_2027876thrust24THRUST_300001_SM_1000_NS12placeholders2_4E,@object
	.size		_ZN41_INTERNAL_d18bf5a0_4_k_cu_d9078003_2027876thrust24THRUST_300001_SM_1000_NS12placeholders2_4E,(_ZN41_INTERNAL_d18bf5a0_4_k_cu_d9078003_2027874cuda3std3__45__cpo3endE - _ZN41_INTERNAL_d18bf5a0_4_k_cu_d9078003_2027876thrust24THRUST_300001_SM_1000_NS12placeholders2_4E)
_ZN41_INTERNAL_d18bf5a0_4_k_cu_d9078003_2027876thrust24THRUST_300001_SM_1000_NS12placeholders2_4E:
	.zero		1
	.type		_ZN41_INTERNAL_d18bf5a0_4_k_cu_d9078003_2027874cuda3std3__45__cpo3endE,@object
	.size		_ZN41_INTERNAL_d18bf5a0_4_k_cu_d9078003_2027874cuda3std3__45__cpo3endE,(_ZN41_INTERNAL_d18bf5a0_4_k_cu_d9078003_2027874cuda3std6ranges3__45__cpo3endE - _ZN41_INTERNAL_d18bf5a0_4_k_cu_d9078003_2027874cuda3std3__45__cpo3endE)
_ZN41_INTERNAL_d18bf5a0_4_k_cu_d9078003_2027874cuda3std3__45__cpo3endE:
	.zero		1
	.type		_ZN41_INTERNAL_d18bf5a0_4_k_cu_d9078003_2027874cuda3std6ranges3__45__cpo3endE,@object
	.size		_ZN41_INTERNAL_d18bf5a0_4_k_cu_d9078003_2027874cuda3std6ranges3__45__cpo3endE,(_ZN41_INTERNAL_d18bf5a0_4_k_cu_d9078003_2027874cuda3std3__419piecewise_constructE - _ZN41_INTERNAL_d18bf5a0_4_k_cu_d9078003_2027874cuda3std6ranges3__45__cpo3endE)
_ZN41_INTERNAL_d18bf5a0_4_k_cu_d9078003_2027874cuda3std6ranges3__45__cpo3endE:
	.zero		1
	.type		_ZN41_INTERNAL_d18bf5a0_4_k_cu_d9078003_2027874cuda3std3__419piecewise_constructE,@object
	.size		_ZN41_INTERNAL_d18bf5a0_4_k_cu_d9078003_2027874cuda3std3__419piecewise_constructE,(_ZN41_INTERNAL_d18bf5a0_4_k_cu_d9078003_2027874cuda3std6ranges3__45__cpo5cdataE - _ZN41_INTERNAL_d18bf5a0_4_k_cu_d9078003_2027874cuda3std3__419piecewise_constructE)
_ZN41_INTERNAL_d18bf5a0_4_k_cu_d9078003_2027874cuda3std3__419piecewise_constructE:
	.zero		1
	.type		_ZN41_INTERNAL_d18bf5a0_4_k_cu_d9078003_2027874cuda3std6ranges3__45__cpo5cdataE,@object
	.size		_ZN41_INTERNAL_d18bf5a0_4_k_cu_d9078003_2027874cuda3std6ranges3__45__cpo5cdataE,(_ZN41_INTERNAL_d18bf5a0_4_k_cu_d9078003_2027876thrust24THRUST_300001_SM_1000_NS12placeholders2_8E - _ZN41_INTERNAL_d18bf5a0_4_k_cu_d9078003_2027874cuda3std6ranges3__45__cpo5cdataE)
_ZN41_INTERNAL_d18bf5a0_4_k_cu_d9078003_2027874cuda3std6ranges3__45__cpo5cdataE:
	.zero		1
	.type		_ZN41_INTERNAL_d18bf5a0_4_k_cu_d9078003_2027876thrust24THRUST_300001_SM_1000_NS12placeholders2_8E,@object
	.size		_ZN41_INTERNAL_d18bf5a0_4_k_cu_d9078003_2027876thrust24THRUST_300001_SM_1000_NS12placeholders2_8E,(_ZN41_INTERNAL_d18bf5a0_4_k_cu_d9078003_2027874cuda3std3__45__cpo4rendE - _ZN41_INTERNAL_d18bf5a0_4_k_cu_d9078003_2027876thrust24THRUST_300001_SM_1000_NS12placeholders2_8E)
_ZN41_INTERNAL_d18bf5a0_4_k_cu_d9078003_2027876thrust24THRUST_300001_SM_1000_NS12placeholders2_8E:
	.zero		1
	.type		_ZN41_INTERNAL_d18bf5a0_4_k_cu_d9078003_2027874cuda3std3__45__cpo4rendE,@object
	.size		_ZN41_INTERNAL_d18bf5a0_4_k_cu_d9078003_2027874cuda3std3__45__cpo4rendE,(_ZN41_INTERNAL_d18bf5a0_4_k_cu_d9078003_2027874cuda3std6ranges3__45__cpo9iter_swapE - _ZN41_INTERNAL_d18bf5a0_4_k_cu_d9078003_2027874cuda3std3__45__cpo4rendE)
_ZN41_INTERNAL_d18bf5a0_4_k_cu_d9078003_2027874cuda3std3__45__cpo4rendE:
	.zero		1
	.type		_ZN41_INTERNAL_d18bf5a0_4_k_cu_d9078003_2027874cuda3std6ranges3__45__cpo9iter_swapE,@object
	.size		_ZN41_INTERNAL_d18bf5a0_4_k_cu_d9078003_2027874cuda3std6ranges3__45__cpo9iter_swapE,(_ZN41_INTERNAL_d18bf5a0_4_k_cu_d9078003_2027874cuda3std3__48unexpectE - _ZN41_INTERNAL_d18bf5a0_4_k_cu_d9078003_2027874cuda3std6ranges3__45__cpo9iter_swapE)
_ZN41_INTERNAL_d18bf5a0_4_k_cu_d9078003_2027874cuda3std6ranges3__45__cpo9iter_swapE:
	.zero		1
	.type		_ZN41_INTERNAL_d18bf5a0_4_k_cu_d9078003_2027874cuda3std3__48unexpectE,@object
	.size		_ZN41_INTERNAL_d18bf5a0_4_k_cu_d9078003_2027874cuda3std3__48unexpectE,(_ZN41_INTERNAL_d18bf5a0_4_k_cu_d9078003_2027876thrust24THRUST_300001_SM_1000_NS6system6detail10sequential3seqE - _ZN41_INTERNAL_d18bf5a0_4_k_cu_d9078003_2027874cuda3std3__48unexpectE)
_ZN41_INTERNAL_d18bf5a0_4_k_cu_d9078003_2027874cuda3std3__48unexpectE:
	.zero		1
	.type		_ZN41_INTERNAL_d18bf5a0_4_k_cu_d9078003_2027876thrust24THRUST_300001_SM_1000_NS6system6detail10sequential3seqE,@object
	.size		_ZN41_INTERNAL_d18bf5a0_4_k_cu_d9078003_2027876thrust24THRUST_300001_SM_1000_NS6system6detail10sequential3seqE,(.L_29 - _ZN41_INTERNAL_d18bf5a0_4_k_cu_d9078003_2027876thrust24THRUST_300001_SM_1000_NS6system6detail10sequential3seqE)
_ZN41_INTERNAL_d18bf5a0_4_k_cu_d9078003_2027876thrust24THRUST_300001_SM_1000_NS6system6detail10sequential3seqE:
	.zero		1
.L_29:


//--------------------- .nv.constant0._ZN3cub18CUB_300001_SM_10006detail11EmptyKernelIvEEvv --------------------------
	.section	.nv.constant0._ZN3cub18CUB_300001_SM_10006detail11EmptyKernelIvEEvv,"a",@progbits
	.sectionflags	@""
	.align	4
.nv.constant0._ZN3cub18CUB_300001_SM_10006detail11EmptyKernelIvEEvv:
	.zero		896


//--------------------- SYMBOLS --------------------------

	.type		.nv.reservedSmem.offset0,@object
	.size		.nv.reservedSmem.offset0,0x4
